//
// Generated by NVIDIA NVVM Compiler
//
// Compiler Build ID: CL-36424714
// Cuda compilation tools, release 13.0, V13.0.88
// Based on NVVM 20.0.0
//

.version 9.0
.target sm_100
.address_size 64

	// .globl	_Z10testKernelPfff
.extern .func  (.param .b32 func_retval0) vprintf
(
	.param .b64 vprintf_param_0,
	.param .b64 vprintf_param_1
)
;
.global .align 1 .b8 $str[26] = {71, 80, 85, 58, 32, 37, 46, 49, 102, 32, 43, 32, 37, 46, 49, 102, 61, 32, 37, 46, 49, 102, 32, 10, 32};

.visible .entry _Z10testKernelPfff(
	.param .u64 .ptr .align 1 _Z10testKernelPfff_param_0,
	.param .f32 _Z10testKernelPfff_param_1,
	.param .f32 _Z10testKernelPfff_param_2
)
{
	.local .align 8 .b8 	__local_depot0[24];
	.reg .b64 	%SP;
	.reg .b64 	%SPL;
	.reg .b32 	%r<3>;
	.reg .b32 	%f<4>;
	.reg .b64 	%rd<7>;
	.reg .b64 	%fd<4>;

	mov.u64 	%SPL, __local_depot0;
	cvta.local.u64 	%SP, %SPL;
	ld.param.u64 	%rd1, [_Z10testKernelPfff_param_0];
	ld.param.f32 	%f1, [_Z10testKernelPfff_param_1];
	ld.param.f32 	%f2, [_Z10testKernelPfff_param_2];
	cvta.to.global.u64 	%rd2, %rd1;
	add.u64 	%rd3, %SP, 0;
	add.u64 	%rd4, %SPL, 0;
	add.f32 	%f3, %f1, %f2;
	st.global.f32 	[%rd2], %f3;
	cvt.f64.f32 	%fd1, %f1;
	cvt.f64.f32 	%fd2, %f2;
	cvt.f64.f32 	%fd3, %f3;
	st.local.f64 	[%rd4], %fd1;
	st.local.f64 	[%rd4+8], %fd2;
	st.local.f64 	[%rd4+16], %fd3;
	mov.u64 	%rd5, $str;
	cvta.global.u64 	%rd6, %rd5;
	{ // callseq 0, 0
	.param .b64 param0;
	st.param.b64 	[param0], %rd6;
	.param .b64 param1;
	st.param.b64 	[param1], %rd3;
	.param .b32 retval0;
	call.uni (retval0), 
	vprintf, 
	(
	param0, 
	param1
	);
	ld.param.b32 	%r1, [retval0];
	} // callseq 0
	ret;

}


// ===== COMPILED SASS (sm_100) =====

	.target	sm_100

	.elftype	@"ET_EXEC"


//--------------------- .note.nv.tkinfo           --------------------------
	.section	.note.nv.tkinfo,"",@"SHT_NOTE"
	.sectionflags	@"SHF_NOTE_NV_TKINFO"
	.tkinfo
        /*0018*/ 	.word	0x00000002
        /*0030*/ 	.string	""
        /*0030*/ 	.string	"ptxas"
        /*0030*/ 	.string	"Cuda compilation tools, release 13.0, V13.0.88"
        /*0030*/ 	.string	"Build cuda_13.0.r13.0/compiler.36424714_0"
        /*0030*/ 	.string	"-arch sm_100 -m 64 "



//--------------------- .note.nv.cuinfo           --------------------------
	.section	.note.nv.cuinfo,"",@"SHT_NOTE"
	.sectionflags	@"SHF_NOTE_NV_CUINFO"
        /*0018*/ 	.short	0x0002
        /*001a*/ 	.short	0x0064
        /*001c*/ 	.short	0x0082
	.zero		2


//--------------------- .nv.info                  --------------------------
	.section	.nv.info,"",@"SHT_CUDA_INFO"
	.align	4


	//----- nvinfo : EIATTR_REGCOUNT
	.align		4
        /*0000*/ 	.byte	0x04, 0x2f
        /*0002*/ 	.short	(.L_2 - .L_1)
	.align		4
.L_1:
        /*0004*/ 	.word	index@(_Z10testKernelPfff)
        /*0008*/ 	.word	0x00000018


	//----- nvinfo : EIATTR_FRAME_SIZE
	.align		4
.L_2:
        /*000c*/ 	.byte	0x04, 0x11
        /*000e*/ 	.short	(.L_4 - .L_3)
	.align		4
.L_3:
        /*0010*/ 	.word	index@(_Z10testKernelPfff)
        /*0014*/ 	.word	0x00000018


	//----- nvinfo : EIATTR_MIN_STACK_SIZE
	.align		4
.L_4:
        /*0018*/ 	.byte	0x04, 0x12
        /*001a*/ 	.short	(.L_6 - .L_5)
	.align		4
.L_5:
        /*001c*/ 	.word	index@(_Z10testKernelPfff)
        /*0020*/ 	.word	0x00000018
.L_6:


//--------------------- .nv.compat                --------------------------
	.section	.nv.compat,"",@"SHT_CUDA_COMPAT_INFO"
	.align	4
        /*0000*/ 	.byte	0x02, 0x09, 0x00, 0x00, 0x02, 0x02, 0x01, 0x00, 0x02, 0x05, 0x05, 0x00, 0x03, 0x07, 0x01, 0x01
        /*0010*/ 	.byte	0x02, 0x03, 0x00, 0x00, 0x02, 0x06, 0x01, 0x00, 0x04, 0x0b, 0x08, 0x00, 0x09, 0x00, 0x00, 0x00
        /*0020*/ 	.byte	0x00, 0x00, 0x00, 0x00


//--------------------- .nv.info._Z10testKernelPfff --------------------------
	.section	.nv.info._Z10testKernelPfff,"",@"SHT_CUDA_INFO"
	.sectionflags	@""
	.align	4


	//----- nvinfo : EIATTR_CUDA_API_VERSION
	.align		4
        /*0000*/ 	.byte	0x04, 0x37
        /*0002*/ 	.short	(.L_8 - .L_7)
.L_7:
        /*0004*/ 	.word	0x00000082


	//----- nvinfo : EIATTR_KPARAM_INFO
	.align		4
.L_8:
        /*0008*/ 	.byte	0x04, 0x17
        /*000a*/ 	.short	(.L_10 - .L_9)
.L_9:
        /*000c*/ 	.word	0x00000000
        /*0010*/ 	.short	0x0002
        /*0012*/ 	.short	0x000c
        /*0014*/ 	.byte	0x00, 0xf0, 0x11, 0x00


	//----- nvinfo : EIATTR_KPARAM_INFO
	.align		4
.L_10:
        /*0018*/ 	.byte	0x04, 0x17
        /*001a*/ 	.short	(.L_12 - .L_11)
.L_11:
        /*001c*/ 	.word	0x00000000
        /*0020*/ 	.short	0x0001
        /*0022*/ 	.short	0x0008
        /*0024*/ 	.byte	0x00, 0xf0, 0x11, 0x00


	//----- nvinfo : EIATTR_KPARAM_INFO
	.align		4
.L_12:
        /*0028*/ 	.byte	0x04, 0x17
        /*002a*/ 	.short	(.L_14 - .L_13)
.L_13:
        /*002c*/ 	.word	0x00000000
        /*0030*/ 	.short	0x0000
        /*0032*/ 	.short	0x0000
        /*0034*/ 	.byte	0x00, 0xf5, 0x21, 0x00


	//----- nvinfo : EIATTR_SPARSE_MMA_MASK
	.align		4
.L_14:
        /*0038*/ 	.byte	0x03, 0x50
        /*003a*/ 	.short	0x0000


	//----- nvinfo : EIATTR_MAXREG_COUNT
	.align		4
        /*003c*/ 	.byte	0x03, 0x1b
        /*003e*/ 	.short	0x00ff


	//----- nvinfo : EIATTR_EXTERNS
	.align		4
        /*0040*/ 	.byte	0x04, 0x0f
        /*0042*/ 	.short	(.L_16 - .L_15)


	//   ....[0]....
	.align		4
.L_15:
        /*0044*/ 	.word	index@(vprintf)


	//----- nvinfo : EIATTR_MERCURY_ISA_VERSION
	.align		4
.L_16:
        /*0048*/ 	.byte	0x03, 0x5f
        /*004a*/ 	.short	0x0101


	//----- nvinfo : EIATTR_VRC_CTA_INIT_COUNT
	.align		4
        /*004c*/ 	.byte	0x02, 0x4a
	.zero		1
	.zero		1


	//----- nvinfo : EIATTR_SYSCALL_OFFSETS
	.align		4
        /*0050*/ 	.byte	0x04, 0x46
        /*0052*/ 	.short	(.L_18 - .L_17)


	//   ....[0]....
.L_17:
        /*0054*/ 	.word	0x00000170


	//----- nvinfo : EIATTR_EXIT_INSTR_OFFSETS
	.align		4
.L_18:
        /*0058*/ 	.byte	0x04, 0x1c
        /*005a*/ 	.short	(.L_20 - .L_19)


	//   ....[0]....
.L_19:
        /*005c*/ 	.word	0x00000180


	//----- nvinfo : EIATTR_CBANK_PARAM_SIZE
	.align		4
.L_20:
        /*0060*/ 	.byte	0x03, 0x19
        /*0062*/ 	.short	0x0010


	//----- nvinfo : EIATTR_PARAM_CBANK
	.align		4
        /*0064*/ 	.byte	0x04, 0x0a
        /*0066*/ 	.short	(.L_22 - .L_21)
	.align		4
.L_21:
        /*0068*/ 	.word	index@(.nv.constant0._Z10testKernelPfff)
        /*006c*/ 	.short	0x0380
        /*006e*/ 	.short	0x0010


	//----- nvinfo : EIATTR_SW_WAR
	.align		4
.L_22:
        /*0070*/ 	.byte	0x04, 0x36
        /*0072*/ 	.short	(.L_24 - .L_23)
.L_23:
        /*0074*/ 	.word	0x00000008
.L_24:


//--------------------- .nv.callgraph             --------------------------
	.section	.nv.callgraph,"",@"SHT_CUDA_CALLGRAPH"
	.align	4
	.sectionentsize	8
	.align		4
        /*0000*/ 	.word	0x00000000
	.align		4
        /*0004*/ 	.word	0xffffffff
	.align		4
        /*0008*/ 	.word	index@(_Z10testKernelPfff)
	.align		4
        /*000c*/ 	.word	index@(vprintf)
	.align		4
        /*0010*/ 	.word	0x00000000
	.align		4
        /*0014*/ 	.word	0xfffffffe
	.align		4
        /*0018*/ 	.word	0x00000000
	.align		4
        /*001c*/ 	.word	0xfffffffd
	.align		4
        /*0020*/ 	.word	0x00000000
	.align		4
        /*0024*/ 	.word	0xfffffffc


//--------------------- .nv.constant4             --------------------------
	.section	.nv.constant4,"a",@progbits
	.align	8
	.align		8
.nv.constant4:
        /*0000*/ 	.dword	vprintf
	.align		8
        /*0008*/ 	.dword	$str


//--------------------- .text._Z10testKernelPfff  --------------------------
	.section	.text._Z10testKernelPfff,"ax",@progbits
	.align	128
        .global         _Z10testKernelPfff
        .type           _Z10testKernelPfff,@function
        .size           _Z10testKernelPfff,(.L_x_2 - _Z10testKernelPfff)
        .other          _Z10testKernelPfff,@"STO_CUDA_ENTRY STV_DEFAULT"
_Z10testKernelPfff:
.text._Z10testKernelPfff:
[----:B------:R-:W0:Y:S08]  /*0000*/  LDC R1, c[0x0][0x37c] ;  /* 0x0000df00ff017b82 */ /* 0x000e300000000800 */
[----:B------:R-:W1:Y:S01]  /*0010*/  LDC.64 R4, c[0x0][0x388] ;  /* 0x0000e200ff047b82 */ /* 0x000e620000000a00 */
[----:B------:R-:W2:Y:S01]  /*0020*/  LDCU.64 UR4, c[0x0][0x358] ;  /* 0x00006b00ff0477ac */ /* 0x000ea20008000a00 */
[----:B------:R-:W-:Y:S01]  /*0030*/  MOV R14, 0x0 ;  /* 0x00000000000e7802 */ /* 0x000fe20000000f00 */
[----:B0-----:R-:W-:Y:S01]  /*0040*/  VIADD R1, R1, 0xffffffe8 ;  /* 0xffffffe801017836 */ /* 0x001fe20000000000 */
[----:B------:R-:W0:Y:S04]  /*0050*/  LDCU UR6, c[0x0][0x2f8] ;  /* 0x00005f00ff0677ac */ /* 0x000e280008000800 */
[----:B------:R-:W2:Y:S01]  /*0060*/  LDC.64 R2, c[0x0][0x380] ;  /* 0x0000e000ff027b82 */ /* 0x000ea20000000a00 */
[----:B------:R-:W3:Y:S07]  /*0070*/  LDCU.64 UR8, c[0x4][0x8] ;  /* 0x01000100ff0877ac */ /* 0x000eee0008000a00 */
[----:B------:R-:W4:Y:S01]  /*0080*/  LDC.64 R14, c[0x4][R14] ;  /* 0x010000000e0e7b82 */ /* 0x000f220000000a00 */
[----:B0-----:R-:W-:Y:S01]  /*0090*/  IADD3 R6, P0, PT, R1, UR6, RZ ;  /* 0x0000000601067c10 */ /* 0x001fe2000ff1e0ff */
[----:B-1----:R-:W-:Y:S01]  /*00a0*/  FADD R0, R4, R5 ;  /* 0x0000000504007221 */ /* 0x002fe20000000000 */
[----:B------:R3:W0:Y:S04]  /*00b0*/  F2F.F64.F32 R8, R4 ;  /* 0x0000000400087310 */ /* 0x0006280000201800 */
[----:B--2---:R1:W-:Y:S04]  /*00c0*/  STG.E desc[UR4][R2.64], R0 ;  /* 0x0000000002007986 */ /* 0x0043e8000c101904 */
[----:B------:R2:W5:Y:S01]  /*00d0*/  F2F.F64.F32 R10, R5 ;  /* 0x00000005000a7310 */ /* 0x0005620000201800 */
[----:B------:R-:W4:Y:S01]  /*00e0*/  LDCU UR4, c[0x0][0x2fc] ;  /* 0x00005f80ff0477ac */ /* 0x000f220008000800 */
[----:B---3--:R-:W-:Y:S01]  /*00f0*/  IMAD.U32 R4, RZ, RZ, UR8 ;  /* 0x00000008ff047e24 */ /* 0x008fe2000f8e00ff */
[----:B0-----:R1:W-:Y:S05]  /*0100*/  STL.64 [R1], R8 ;  /* 0x0000000801007387 */ /* 0x0013ea0000100a00 */
[----:B------:R-:W0:Y:S01]  /*0110*/  F2F.F64.F32 R12, R0 ;  /* 0x00000000000c7310 */ /* 0x000e220000201800 */
[----:B--2---:R-:W-:Y:S01]  /*0120*/  MOV R5, UR9 ;  /* 0x0000000900057c02 */ /* 0x004fe20008000f00 */
[----:B-----5:R1:W-:Y:S01]  /*0130*/  STL.64 [R1+0x8], R10 ;  /* 0x0000080a01007387 */ /* 0x0203e20000100a00 */
[----:B----4-:R-:W-:-:S03]  /*0140*/  IMAD.X R7, RZ, RZ, UR4, P0 ;  /* 0x00000004ff077e24 */ /* 0x010fc600080e06ff */
[----:B0-----:R1:W-:Y:S04]  /*0150*/  STL.64 [R1+0x10], R12 ;  /* 0x0000100c01007387 */ /* 0x0013e80000100a00 */
[----:B------:R-:W-:-:S07]  /*0160*/  LEPC R20, `(.L_x_0) ;  /* 0x000000001014794e */ /* 0x000fce0000000000 */
[----:B-1----:R-:W-:Y:S05]  /*0170*/  CALL.ABS.NOINC R14 ;  /* 0x000000000e007343 */ /* 0x002fea0003c00000 */
.L_x_0:
[----:B------:R-:W-:Y:S05]  /*0180*/  EXIT ;  /* 0x000000000000794d */ /* 0x000fea0003800000 */
.L_x_1:
[----:B------:R-:W-:-:S00]  /*0190*/  BRA `(.L_x_1) ;  /* 0xfffffffc00fc7947 */ /* 0x000fc0000383ffff */
[----:B------:R-:W-:-:S00]  /*01a0*/  NOP ;  /* 0x0000000000007918 */ /* 0x000fc00000000000 */
        /* <DEDUP_REMOVED lines=13> */
.L_x_2:


//--------------------- .nv.global.init           --------------------------
	.section	.nv.global.init,"aw",@progbits
.nv.global.init:
	.type		$str,@object
	.size		$str,(.L_0 - $str)
$str:
        /*0000*/ 	.byte	0x47, 0x50, 0x55, 0x3a, 0x20, 0x25, 0x2e, 0x31, 0x66, 0x20, 0x2b, 0x20, 0x25, 0x2e, 0x31, 0x66
        /*0010*/ 	.byte	0x3d, 0x20, 0x25, 0x2e, 0x31, 0x66, 0x20, 0x0a, 0x20, 0x00
.L_0:


//--------------------- .nv.shared.reserved.0     --------------------------
	.section	.nv.shared.reserved.0,"aw",@nobits
	.weak		__nv_reservedSMEM_offset_0_alias
	.size		__nv_reservedSMEM_offset_0_alias, 0, 64
	.other		__nv_reservedSMEM_offset_0_alias,@"STO_CUDA_RESERVED_SHARED STV_DEFAULT"
__nv_reservedSMEM_offset_0_alias:
	.zero		0
	.zero		64


//--------------------- .nv.constant0._Z10testKernelPfff --------------------------
	.section	.nv.constant0._Z10testKernelPfff,"a",@progbits
	.sectionflags	@""
	.align	4
.nv.constant0._Z10testKernelPfff:
	.zero		912


//--------------------- SYMBOLS --------------------------

	.type		.nv.reservedSmem.offset0,@object
	.size		.nv.reservedSmem.offset0,0x4
	.type		vprintf,@function
